	.headerflags	@"EF_CUDA_TEXMODE_UNIFIED EF_CUDA_64BIT_ADDRESS EF_CUDA_ACCELERATORS EF_CUDA_SM90 EF_CUDA_VIRTUAL_SM(EF_CUDA_SM90)"
	.elftype	@"ET_EXEC"


//--------------------- .nv.info                  --------------------------
	.section	.nv.info,"",@"SHT_CUDA_INFO"
	.align	4


	//----- nvinfo : EIATTR_REGCOUNT
	.align		4
        /*0000*/ 	.byte	0x04, 0x2f
        /*0002*/ 	.short	(.L_2 - .L_1)
	.align		4
.L_1:
        /*0004*/ 	.word	index@(triton_poi_fused_convolution_gelu_1)
        /*0008*/ 	.word	0x00000014


	//----- nvinfo : EIATTR_MIN_STACK_SIZE
	.align		4
.L_2:
        /*000c*/ 	.byte	0x04, 0x12
        /*000e*/ 	.short	(.L_4 - .L_3)
	.align		4
.L_3:
        /*0010*/ 	.word	index@(triton_poi_fused_convolution_gelu_1)
        /*0014*/ 	.word	0x00000000


	//----- nvinfo : EIATTR_FRAME_SIZE
	.align		4
.L_4:
        /*0018*/ 	.byte	0x04, 0x11
        /*001a*/ 	.short	(.L_6 - .L_5)
	.align		4
.L_5:
        /*001c*/ 	.word	index@(triton_poi_fused_convolution_gelu_1)
        /*0020*/ 	.word	0x00000000


	//----- nvinfo : EIATTR_MIN_STACK_SIZE
	.align		4
.L_6:
        /*0024*/ 	.byte	0x04, 0x12
        /*0026*/ 	.short	(.L_8 - .L_7)
	.align		4
.L_7:
        /*0028*/ 	.word	index@(triton_poi_fused_convolution_gelu_1)
        /*002c*/ 	.word	0x00000000
.L_8:


//--------------------- .nv.info.triton_poi_fused_convolution_gelu_1 --------------------------
	.section	.nv.info.triton_poi_fused_convolution_gelu_1,"",@"SHT_CUDA_INFO"
	.sectionflags	@""
	.align	4


	//----- nvinfo : EIATTR_CUDA_API_VERSION
	.align		4
        /*0000*/ 	.byte	0x04, 0x37
        /*0002*/ 	.short	(.L_10 - .L_9)
.L_9:
        /*0004*/ 	.word	0x0000007c


	//----- nvinfo : EIATTR_KPARAM_INFO
	.align		4
.L_10:
        /*0008*/ 	.byte	0x04, 0x17
        /*000a*/ 	.short	(.L_12 - .L_11)
.L_11:
        /*000c*/ 	.word	0x00000000
        /*0010*/ 	.short	0x0003
        /*0012*/ 	.short	0x0018
        /*0014*/ 	.byte	0x00, 0xf0, 0x11, 0x00


	//----- nvinfo : EIATTR_KPARAM_INFO
	.align		4
.L_12:
        /*0018*/ 	.byte	0x04, 0x17
        /*001a*/ 	.short	(.L_14 - .L_13)
.L_13:
        /*001c*/ 	.word	0x00000000
        /*0020*/ 	.short	0x0002
        /*0022*/ 	.short	0x0010
        /*0024*/ 	.byte	0x00, 0xf4, 0x21, 0x00


	//----- nvinfo : EIATTR_KPARAM_INFO
	.align		4
.L_14:
        /*0028*/ 	.byte	0x04, 0x17
        /*002a*/ 	.short	(.L_16 - .L_15)
.L_15:
        /*002c*/ 	.word	0x00000000
        /*0030*/ 	.short	0x0001
        /*0032*/ 	.short	0x0008
        /*0034*/ 	.byte	0x00, 0xf4, 0x21, 0x00


	//----- nvinfo : EIATTR_KPARAM_INFO
	.align		4
.L_16:
        /*0038*/ 	.byte	0x04, 0x17
        /*003a*/ 	.short	(.L_18 - .L_17)
.L_17:
        /*003c*/ 	.word	0x00000000
        /*0040*/ 	.short	0x0000
        /*0042*/ 	.short	0x0000
        /*0044*/ 	.byte	0x00, 0xf4, 0x21, 0x00


	//----- nvinfo : EIATTR_SPARSE_MMA_MASK
	.align		4
.L_18:
        /*0048*/ 	.byte	0x03, 0x50
        /*004a*/ 	.short	0x0000


	//----- nvinfo : EIATTR_MAXREG_COUNT
	.align		4
        /*004c*/ 	.byte	0x03, 0x1b
        /*004e*/ 	.short	0x00ff


	//----- nvinfo : EIATTR_EXIT_INSTR_OFFSETS
	.align		4
        /*0050*/ 	.byte	0x04, 0x1c
        /*0052*/ 	.short	(.L_20 - .L_19)


	//   ....[0]....
.L_19:
        /*0054*/ 	.word	0x000005f0


	//   ....[1]....
        /*0058*/ 	.word	0x00000610


	//----- nvinfo : EIATTR_REQNTID
	.align		4
.L_20:
        /*005c*/ 	.byte	0x04, 0x10
        /*005e*/ 	.short	(.L_22 - .L_21)
.L_21:
        /*0060*/ 	.word	0x00000080
        /*0064*/ 	.word	0x00000001
        /*0068*/ 	.word	0x00000001


	//----- nvinfo : EIATTR_CBANK_PARAM_SIZE
	.align		4
.L_22:
        /*006c*/ 	.byte	0x03, 0x19
        /*006e*/ 	.short	0x001c


	//----- nvinfo : EIATTR_PARAM_CBANK
	.align		4
        /*0070*/ 	.byte	0x04, 0x0a
        /*0072*/ 	.short	(.L_24 - .L_23)
	.align		4
.L_23:
        /*0074*/ 	.word	index@(.nv.constant0.triton_poi_fused_convolution_gelu_1)
        /*0078*/ 	.short	0x0210
        /*007a*/ 	.short	0x001c


	//----- nvinfo : EIATTR_SW_WAR
	.align		4
.L_24:
        /*007c*/ 	.byte	0x04, 0x36
        /*007e*/ 	.short	(.L_26 - .L_25)
.L_25:
        /*0080*/ 	.word	0x00000008
.L_26:


//--------------------- .nv.callgraph             --------------------------
	.section	.nv.callgraph,"",@"SHT_CUDA_CALLGRAPH"
	.align	4
	.sectionentsize	8
	.align		4
        /*0000*/ 	.word	0x00000000
	.align		4
        /*0004*/ 	.word	0xffffffff
	.align		4
        /*0008*/ 	.word	0x00000000
	.align		4
        /*000c*/ 	.word	0xfffffffe
	.align		4
        /*0010*/ 	.word	0x00000000
	.align		4
        /*0014*/ 	.word	0xfffffffd
	.align		4
        /*0018*/ 	.word	0x00000000
	.align		4
        /*001c*/ 	.word	0xfffffffc


//--------------------- .nv.constant4             --------------------------
	.section	.nv.constant4,"a",@progbits
	.align	8
	.align		8
.nv.constant4:
        /*0000*/ 	.dword	_$_str


//--------------------- .text.triton_poi_fused_convolution_gelu_1 --------------------------
	.section	.text.triton_poi_fused_convolution_gelu_1,"ax",@progbits
	.align	128
        .global         triton_poi_fused_convolution_gelu_1
        .type           triton_poi_fused_convolution_gelu_1,@function
        .size           triton_poi_fused_convolution_gelu_1,(.L_x_1 - triton_poi_fused_convolution_gelu_1)
        .other          triton_poi_fused_convolution_gelu_1,@"STO_CUDA_ENTRY STV_DEFAULT"
triton_poi_fused_convolution_gelu_1:
.text.triton_poi_fused_convolution_gelu_1:
[----:B------:R-:W0:Y:S02]  /*0000*/  LDC R1, c[0x0][0x28] ;  /* 0x00000a00ff017b82 */ /* 0x000e240000000800 */
[----:B------:R-:W1:Y:S01]  /*0010*/  S2R R0, SR_TID.X ;  /* 0x0000000000007919 */ /* 0x000e620000002100 */
[----:B------:R-:W2:Y:S01]  /*0020*/  LDC.64 R10, c[0x0][0x218] ;  /* 0x00008600ff0a7b82 */ /* 0x000ea20000000a00 */
[----:B------:R-:W-:Y:S01]  /*0030*/  CS2R R6, SRZ ;  /* 0x0000000000067805 */ /* 0x000fe2000001ff00 */
[----:B------:R-:W-:Y:S01]  /*0040*/  ULDC.64 UR4, c[0x0][0x208] ;  /* 0x0000820000047ab9 */ /* 0x000fe20000000a00 */
[----:B------:R-:W3:Y:S01]  /*0050*/  S2R R5, SR_CTAID.X ;  /* 0x0000000000057919 */ /* 0x000ee20000002500 */
[----:B------:R-:W-:Y:S01]  /*0060*/  MOV R13, 0xb9f560b9 ;  /* 0xb9f560b9000d7802 */ /* 0x000fe20000000f00 */
[----:B------:R-:W-:Y:S02]  /*0070*/  HFMA2.MMA R15, -RZ, RZ, 0.958984375, -6.1690807342529296875e-05 ;  /* 0x3bac840bff0f7435 */ /* 0x000fe400000001ff */
[----:B------:R-:W-:Y:S01]  /*0080*/  HFMA2.MMA R12, -RZ, RZ, 0.470947265625, -12.46875 ;  /* 0x3789ca3cff0c7435 */ /* 0x000fe200000001ff */
[----:B------:R-:W-:Y:S01]  /*0090*/  MOV R14, 0xb9f560b9 ;  /* 0xb9f560b9000e7802 */ /* 0x000fe20000000f00 */
[----:B------:R-:W-:Y:S01]  /*00a0*/  IMAD.MOV.U32 R16, RZ, RZ, 0x3bac840b ;  /* 0x3bac840bff107424 */ /* 0x000fe200078e00ff */
[----:B------:R-:W-:Y:S01]  /*00b0*/  ULDC.64 UR6, c[0x0][0x220] ;  /* 0x0000880000067ab9 */ /* 0x000fe20000000a00 */
[----:B-1----:R-:W-:-:S02]  /*00c0*/  SHF.L.U32 R0, R0, 0x1, RZ ;  /* 0x0000000100007819 */ /* 0x002fc400000006ff */
[----:B---3--:R-:W-:Y:S02]  /*00d0*/  SHF.R.S32.HI R3, RZ, 0x17, R5 ;  /* 0x00000017ff037819 */ /* 0x008fe40000011405 */
[----:B------:R-:W-:Y:S02]  /*00e0*/  LOP3.LUT R0, R0, 0xfe, RZ, 0xc0, !PT ;  /* 0x000000fe00007812 */ /* 0x000fe400078ec0ff */
[----:B------:R-:W-:Y:S02]  /*00f0*/  SGXT R3, R3, 0x1 ;  /* 0x000000010303781a */ /* 0x000fe40000000200 */
[----:B------:R-:W-:-:S04]  /*0100*/  LEA R0, R5, R0, 0x8 ;  /* 0x0000000005007211 */ /* 0x000fc800078e40ff */
[----:B------:R-:W-:Y:S02]  /*0110*/  LEA.HI R4, R3, R0, RZ, 0x4 ;  /* 0x0000000003047211 */ /* 0x000fe400078f20ff */
[----:B------:R-:W1:Y:S01]  /*0120*/  LDC.64 R2, c[0x0][0x210] ;  /* 0x00008400ff027b82 */ /* 0x000e620000000a00 */
[----:B------:R-:W-:Y:S02]  /*0130*/  ISETP.GE.AND P0, PT, R0, 0x100, PT ;  /* 0x000001000000780c */ /* 0x000fe40003f06270 */
[----:B------:R-:W-:-:S04]  /*0140*/  SHF.R.S32.HI R4, RZ, 0x4, R4 ;  /* 0x00000004ff047819 */ /* 0x000fc80000011404 */
[----:B------:R-:W-:-:S04]  /*0150*/  LEA.HI R5, R4, R4, RZ, 0x2 ;  /* 0x0000000404057211 */ /* 0x000fc800078f10ff */
[----:B------:R-:W-:-:S05]  /*0160*/  LOP3.LUT R5, R5, 0xfffffffc, RZ, 0xc0, !PT ;  /* 0xfffffffc05057812 */ /* 0x000fca00078ec0ff */
[----:B------:R-:W-:-:S04]  /*0170*/  IMAD.IADD R5, R4, 0x1, -R5 ;  /* 0x0000000104057824 */ /* 0x000fc800078e0a05 */
[----:B--2---:R-:W-:Y:S01]  /*0180*/  IMAD.WIDE R10, R5, 0x4, R10 ;  /* 0x00000004050a7825 */ /* 0x004fe200078e020a */
[----:B------:R-:W-:-:S03]  /*0190*/  CS2R R4, SRZ ;  /* 0x0000000000047805 */ /* 0x000fc6000001ff00 */
[----:B-1----:R-:W-:Y:S01]  /*01a0*/  IMAD.WIDE R2, R0, 0x4, R2 ;  /* 0x0000000400027825 */ /* 0x002fe200078e0202 */
[----:B------:R-:W2:Y:S04]  /*01b0*/  @!P0 LDG.E.EL R7, desc[UR4][R10.64] ;  /* 0x000000040a078981 */ /* 0x000ea8000c2e1900 */
[----:B------:R-:W2:Y:S04]  /*01c0*/  @!P0 LDG.E.64 R4, desc[UR4][R2.64] ;  /* 0x0000000402048981 */ /* 0x000ea8000c1e1b00 */
[----:B------:R1:W3:Y:S02]  /*01d0*/  @!P0 LDG.E.EL R6, desc[UR4][R10.64] ;  /* 0x000000040a068981 */ /* 0x0002e4000c2e1900 */
[----:B-1----:R-:W-:Y:S01]  /*01e0*/  HFMA2.MMA R11, -RZ, RZ, 0.470947265625, -12.46875 ;  /* 0x3789ca3cff0b7435 */ /* 0x002fe200000001ff */
[----:B--2---:R-:W-:-:S04]  /*01f0*/  FADD R4, R7, R4 ;  /* 0x0000000407047221 */ /* 0x004fc80000000000 */
[----:B------:R-:W-:Y:S01]  /*0200*/  FMUL R7, R4, 0.70710676908493041992 ;  /* 0x3f3504f304077820 */ /* 0x000fe20000400000 */
[----:B---3--:R-:W-:-:S03]  /*0210*/  FADD R5, R6, R5 ;  /* 0x0000000506057221 */ /* 0x008fc60000000000 */
[----:B------:R-:W-:Y:S01]  /*0220*/  FADD.FTZ R8, |R7|, -RZ ;  /* 0x800000ff07087221 */ /* 0x000fe20000010200 */
[----:B------:R-:W-:-:S04]  /*0230*/  FMUL R6, R5, 0.70710676908493041992 ;  /* 0x3f3504f305067820 */ /* 0x000fc80000400000 */
[----:B------:R-:W-:Y:S01]  /*0240*/  FSETP.GE.AND P1, PT, R8, 1.0029599666595458984, PT ;  /* 0x3f8060fe0800780b */ /* 0x000fe20003f26000 */
[----:B------:R-:W-:-:S05]  /*0250*/  FADD.FTZ R9, |R6|, -RZ ;  /* 0x800000ff06097221 */ /* 0x000fca0000010200 */
[----:B------:R-:W-:-:S07]  /*0260*/  FSETP.GE.AND P2, PT, R9, 1.0029599666595458984, PT ;  /* 0x3f8060fe0900780b */ /* 0x000fce0003f46000 */
[----:B------:R-:W-:Y:S01]  /*0270*/  @!P1 MOV R11, 0x38b1e96a ;  /* 0x38b1e96a000b9802 */ /* 0x000fe20000000f00 */
[----:B------:R-:W-:Y:S02]  /*0280*/  @!P1 IMAD.MOV.U32 R13, RZ, RZ, -0x45a8b2e0 ;  /* 0xba574d20ff0d9424 */ /* 0x000fe400078e00ff */
[----:B------:R-:W-:Y:S01]  /*0290*/  @!P1 FMUL R8, R7, R7 ;  /* 0x0000000707089220 */ /* 0x000fe20000400000 */
[----:B------:R-:W-:-:S03]  /*02a0*/  @!P1 MOV R15, 0x3baad5ea ;  /* 0x3baad5ea000f9802 */ /* 0x000fc60000000f00 */
[----:B------:R-:W-:Y:S01]  /*02b0*/  FFMA.FTZ R10, R8, R11, R13 ;  /* 0x0000000b080a7223 */ /* 0x000fe2000001000d */
[----:B------:R-:W-:Y:S01]  /*02c0*/  HFMA2.MMA R11, -RZ, RZ, -1.26171875, -2.110004425048828125e-05 ;  /* 0xbd0c8162ff0b7435 */ /* 0x000fe200000001ff */
[----:B------:R-:W-:Y:S01]  /*02d0*/  @!P2 MOV R14, 0xba574d20 ;  /* 0xba574d20000ea802 */ /* 0x000fe20000000f00 */
[----:B------:R-:W-:Y:S02]  /*02e0*/  @!P2 IMAD.MOV.U32 R12, RZ, RZ, 0x38b1e96a ;  /* 0x38b1e96aff0ca424 */ /* 0x000fe400078e00ff */
[----:B------:R-:W-:Y:S01]  /*02f0*/  @!P2 FMUL R9, R6, R6 ;  /* 0x000000060609a220 */ /* 0x000fe20000400000 */
[----:B------:R-:W-:Y:S01]  /*0300*/  FFMA.FTZ R10, R10, R8, R15 ;  /* 0x000000080a0a7223 */ /* 0x000fe2000001000f */
[----:B------:R-:W-:Y:S02]  /*0310*/  @!P1 MOV R11, 0xbcdc1be7 ;  /* 0xbcdc1be7000b9802 */ /* 0x000fe40000000f00 */
[----:B------:R-:W-:Y:S01]  /*0320*/  FFMA.FTZ R17, R9, R12, R14 ;  /* 0x0000000c09117223 */ /* 0x000fe2000001000e */
[----:B------:R-:W-:Y:S01]  /*0330*/  @!P2 MOV R16, 0x3baad5ea ;  /* 0x3baad5ea0010a802 */ /* 0x000fe20000000f00 */
[----:B------:R-:W-:Y:S01]  /*0340*/  IMAD.MOV.U32 R12, RZ, RZ, -0x42f37e9e ;  /* 0xbd0c8162ff0c7424 */ /* 0x000fe200078e00ff */
[----:B------:R-:W-:Y:S01]  /*0350*/  @!P2 MOV R12, 0xbcdc1be7 ;  /* 0xbcdc1be7000ca802 */ /* 0x000fe20000000f00 */
[----:B------:R-:W-:Y:S01]  /*0360*/  FFMA.FTZ R10, R10, R8, R11 ;  /* 0x000000080a0a7223 */ /* 0x000fe2000001000b */
[----:B------:R-:W-:Y:S01]  /*0370*/  HFMA2.MMA R11, -RZ, RZ, 1.52734375, -41152 ;  /* 0x3e1cf906ff0b7435 */ /* 0x000fe200000001ff */
[-C--:B------:R-:W-:Y:S01]  /*0380*/  FFMA.FTZ R17, R17, R9.reuse, R16 ;  /* 0x0000000911117223 */ /* 0x080fe20000010010 */
[----:B------:R-:W-:Y:S01]  /*0390*/  IMAD.MOV.U32 R14, RZ, RZ, 0x3e1cf906 ;  /* 0x3e1cf906ff0e7424 */ /* 0x000fe200078e00ff */
[----:B------:R-:W-:Y:S01]  /*03a0*/  @!P2 MOV R14, 0x3de718af ;  /* 0x3de718af000ea802 */ /* 0x000fe20000000f00 */
[----:B------:R-:W-:Y:S01]  /*03b0*/  HFMA2.MMA R13, -RZ, RZ, 1.853515625, -0.00091457366943359375 ;  /* 0x3f6a937eff0d7435 */ /* 0x000fe200000001ff */
[----:B------:R-:W-:Y:S01]  /*03c0*/  FFMA.FTZ R17, R17, R9, R12 ;  /* 0x0000000911117223 */ /* 0x000fe2000001000c */
[----:B------:R-:W-:Y:S01]  /*03d0*/  @!P1 MOV R11, 0x3de718af ;  /* 0x3de718af000b9802 */ /* 0x000fe20000000f00 */
[----:B------:R-:W-:Y:S01]  /*03e0*/  IMAD.MOV.U32 R16, RZ, RZ, 0x3f6a937e ;  /* 0x3f6a937eff107424 */ /* 0x000fe200078e00ff */
[----:B------:R-:W-:Y:S01]  /*03f0*/  HFMA2.MMA R15, -RZ, RZ, 1.78125, -136.25 ;  /* 0x3f20d842ff0f7435 */ /* 0x000fe200000001ff */
[----:B------:R-:W-:-:S02]  /*0400*/  @!P2 IMAD.MOV.U32 R16, RZ, RZ, -0x413f6c54 ;  /* 0xbec093acff10a424 */ /* 0x000fc400078e00ff */
[-C--:B------:R-:W-:Y:S01]  /*0410*/  FFMA.FTZ R17, R17, R9.reuse, R14 ;  /* 0x0000000911117223 */ /* 0x080fe2000001000e */
[----:B------:R-:W-:Y:S01]  /*0420*/  @!P1 MOV R13, 0xbec093ac ;  /* 0xbec093ac000d9802 */ /* 0x000fe20000000f00 */
[-C--:B------:R-:W-:Y:S01]  /*0430*/  FFMA.FTZ R10, R10, R8.reuse, R11 ;  /* 0x000000080a0a7223 */ /* 0x080fe2000001000b */
[----:B------:R-:W-:Y:S01]  /*0440*/  MOV R12, 0x3f20d842 ;  /* 0x3f20d842000c7802 */ /* 0x000fe20000000f00 */
[-C--:B------:R-:W-:Y:S01]  /*0450*/  FFMA.FTZ R17, R17, R9.reuse, R16 ;  /* 0x0000000911117223 */ /* 0x080fe20000010010 */
[----:B------:R-:W-:Y:S01]  /*0460*/  @!P2 IMAD.MOV.U32 R12, RZ, RZ, 0x3e0375d3 ;  /* 0x3e0375d3ff0ca424 */ /* 0x000fe200078e00ff */
[----:B------:R-:W-:Y:S01]  /*0470*/  @!P1 MOV R15, 0x3e0375d3 ;  /* 0x3e0375d3000f9802 */ /* 0x000fe20000000f00 */
[----:B------:R-:W-:Y:S01]  /*0480*/  FFMA.FTZ R10, R10, R8, R13 ;  /* 0x000000080a0a7223 */ /* 0x000fe2000001000d */
[----:B------:R-:W-:Y:S01]  /*0490*/  FSEL R11, -R9, R6, P2 ;  /* 0x00000006090b7208 */ /* 0x000fe20001000100 */
[----:B------:R-:W-:Y:S01]  /*04a0*/  FFMA.FTZ R12, R17, R9, R12 ;  /* 0x00000009110c7223 */ /* 0x000fe2000001000c */
[----:B------:R-:W-:Y:S01]  /*04b0*/  FSEL R9, -R8, R7, P1 ;  /* 0x0000000708097208 */ /* 0x000fe20000800100 */
[----:B------:R-:W-:-:S02]  /*04c0*/  FFMA.FTZ R10, R10, R8, R15 ;  /* 0x000000080a0a7223 */ /* 0x000fc4000001000f */
[----:B------:R-:W-:Y:S02]  /*04d0*/  FFMA.FTZ R11, R12, R11, R11 ;  /* 0x0000000b0c0b7223 */ /* 0x000fe4000001000b */
[----:B------:R-:W-:Y:S02]  /*04e0*/  FFMA.FTZ R9, R10, R9, R9 ;  /* 0x000000090a097223 */ /* 0x000fe40000010009 */
[----:B------:R-:W1:Y:S08]  /*04f0*/  @P2 MUFU.EX2 R12, R11 ;  /* 0x0000000b000c2308 */ /* 0x000e700000000800 */
[----:B------:R-:W2:Y:S01]  /*0500*/  @P1 MUFU.EX2 R8, R9 ;  /* 0x0000000900081308 */ /* 0x000ea20000000800 */
[----:B-1----:R-:W-:Y:S01]  /*0510*/  @P2 FADD R13, -R12, 1 ;  /* 0x3f8000000c0d2421 */ /* 0x002fe20000000100 */
[----:B--2---:R-:W-:-:S04]  /*0520*/  @P1 FADD R8, -R8, 1 ;  /* 0x3f80000008081421 */ /* 0x004fc80000000100 */
[----:B------:R-:W-:Y:S02]  /*0530*/  @P2 LOP3.LUT R11, R13, 0x80000000, R6, 0xf8, !PT ;  /* 0x800000000d0b2812 */ /* 0x000fe400078ef806 */
[----:B------:R-:W-:Y:S02]  /*0540*/  @P1 LOP3.LUT R9, R8, 0x80000000, R7, 0xf8, !PT ;  /* 0x8000000008091812 */ /* 0x000fe400078ef807 */
[----:B------:R-:W-:Y:S02]  /*0550*/  SHF.R.S32.HI R7, RZ, 0x1f, R0 ;  /* 0x0000001fff077819 */ /* 0x000fe40000011400 */
[----:B------:R-:W-:Y:S01]  /*0560*/  LEA R6, P1, R0, UR6, 0x2 ;  /* 0x0000000600067c11 */ /* 0x000fe2000f8210ff */
[----:B------:R-:W-:Y:S01]  /*0570*/  FMUL R8, R5, 0.5 ;  /* 0x3f00000005087820 */ /* 0x000fe20000400000 */
[----:B------:R-:W-:Y:S01]  /*0580*/  FMUL R10, R4, 0.5 ;  /* 0x3f000000040a7820 */ /* 0x000fe20000400000 */
[----:B------:R-:W-:Y:S01]  /*0590*/  FADD R11, R11, 1 ;  /* 0x3f8000000b0b7421 */ /* 0x000fe20000000000 */
[----:B------:R-:W-:Y:S01]  /*05a0*/  FADD R9, R9, 1 ;  /* 0x3f80000009097421 */ /* 0x000fe20000000000 */
[----:B------:R-:W-:Y:S01]  /*05b0*/  LEA.HI.X R7, R0, UR7, R7, 0x2, P1 ;  /* 0x0000000700077c11 */ /* 0x000fe200088f1407 */
[----:B------:R1:W-:Y:S01]  /*05c0*/  @!P0 STG.E.64 desc[UR4][R2.64], R4 ;  /* 0x0000000402008986 */ /* 0x0003e2000c101b04 */
[----:B------:R-:W-:Y:S01]  /*05d0*/  FMUL R11, R8, R11 ;  /* 0x0000000b080b7220 */ /* 0x000fe20000400000 */
[----:B------:R-:W-:Y:S01]  /*05e0*/  FMUL R10, R10, R9 ;  /* 0x000000090a0a7220 */ /* 0x000fe20000400000 */
[----:B------:R-:W-:Y:S06]  /*05f0*/  @P0 EXIT ;  /* 0x000000000000094d */ /* 0x000fec0003800000 */
[----:B------:R-:W-:Y:S01]  /*0600*/  STG.E.64 desc[UR4][R6.64], R10 ;  /* 0x0000000a06007986 */ /* 0x000fe2000c101b04 */
[----:B------:R-:W-:Y:S05]  /*0610*/  EXIT ;  /* 0x000000000000794d */ /* 0x000fea0003800000 */
.L_x_0:
[----:B------:R-:W-:-:S00]  /*0620*/  BRA `(.L_x_0) ;  /* 0xfffffffc00fc7947 */ /* 0x000fc0000383ffff */
[----:B------:R-:W-:-:S00]  /*0630*/  NOP ;  /* 0x0000000000007918 */ /* 0x000fc00000000000 */
        /* <DEDUP_REMOVED lines=12> */
.L_x_1:


//--------------------- .nv.global.init           --------------------------
	.section	.nv.global.init,"aw",@progbits
.nv.global.init:
	.type		_$_str,@object
	.size		_$_str,(.L_0 - _$_str)
_$_str:
        /*0000*/ 	.byte	0x5f, 0x5f, 0x43, 0x55, 0x44, 0x41, 0x5f, 0x46, 0x54, 0x5a, 0x00
.L_0:


//--------------------- .nv.constant0.triton_poi_fused_convolution_gelu_1 --------------------------
	.section	.nv.constant0.triton_poi_fused_convolution_gelu_1,"a",@progbits
	.sectionflags	@""
	.align	4
.nv.constant0.triton_poi_fused_convolution_gelu_1:
	.zero		556
